	.headerflags	@"EF_CUDA_TEXMODE_UNIFIED EF_CUDA_64BIT_ADDRESS EF_CUDA_ACCELERATORS EF_CUDA_SM90 EF_CUDA_VIRTUAL_SM(EF_CUDA_SM90)"
	.elftype	@"ET_EXEC"


//--------------------- .nv.info                  --------------------------
	.section	.nv.info,"",@"SHT_CUDA_INFO"
	.align	4


	//----- nvinfo : EIATTR_REGCOUNT
	.align		4
        /*0000*/ 	.byte	0x04, 0x2f
        /*0002*/ 	.short	(.L_1 - .L_0)
	.align		4
.L_0:
        /*0004*/ 	.word	index@(triton_poi_fused__unsafe_index_add_mul_sub_17)
        /*0008*/ 	.word	0x00000019


	//----- nvinfo : EIATTR_MIN_STACK_SIZE
	.align		4
.L_1:
        /*000c*/ 	.byte	0x04, 0x12
        /*000e*/ 	.short	(.L_3 - .L_2)
	.align		4
.L_2:
        /*0010*/ 	.word	index@(triton_poi_fused__unsafe_index_add_mul_sub_17)
        /*0014*/ 	.word	0x00000000


	//----- nvinfo : EIATTR_FRAME_SIZE
	.align		4
.L_3:
        /*0018*/ 	.byte	0x04, 0x11
        /*001a*/ 	.short	(.L_5 - .L_4)
	.align		4
.L_4:
        /*001c*/ 	.word	index@(triton_poi_fused__unsafe_index_add_mul_sub_17)
        /*0020*/ 	.word	0x00000000


	//----- nvinfo : EIATTR_MIN_STACK_SIZE
	.align		4
.L_5:
        /*0024*/ 	.byte	0x04, 0x12
        /*0026*/ 	.short	(.L_7 - .L_6)
	.align		4
.L_6:
        /*0028*/ 	.word	index@(triton_poi_fused__unsafe_index_add_mul_sub_17)
        /*002c*/ 	.word	0x00000000
.L_7:


//--------------------- .nv.info.triton_poi_fused__unsafe_index_add_mul_sub_17 --------------------------
	.section	.nv.info.triton_poi_fused__unsafe_index_add_mul_sub_17,"",@"SHT_CUDA_INFO"
	.sectionflags	@""
	.align	4


	//----- nvinfo : EIATTR_CUDA_API_VERSION
	.align		4
        /*0000*/ 	.byte	0x04, 0x37
        /*0002*/ 	.short	(.L_9 - .L_8)
.L_8:
        /*0004*/ 	.word	0x0000007c


	//----- nvinfo : EIATTR_KPARAM_INFO
	.align		4
.L_9:
        /*0008*/ 	.byte	0x04, 0x17
        /*000a*/ 	.short	(.L_11 - .L_10)
.L_10:
        /*000c*/ 	.word	0x00000000
        /*0010*/ 	.short	0x0006
        /*0012*/ 	.short	0x0030
        /*0014*/ 	.byte	0x00, 0xf0, 0x11, 0x00


	//----- nvinfo : EIATTR_KPARAM_INFO
	.align		4
.L_11:
        /*0018*/ 	.byte	0x04, 0x17
        /*001a*/ 	.short	(.L_13 - .L_12)
.L_12:
        /*001c*/ 	.word	0x00000000
        /*0020*/ 	.short	0x0005
        /*0022*/ 	.short	0x0028
        /*0024*/ 	.byte	0x00, 0xf4, 0x21, 0x00


	//----- nvinfo : EIATTR_KPARAM_INFO
	.align		4
.L_13:
        /*0028*/ 	.byte	0x04, 0x17
        /*002a*/ 	.short	(.L_15 - .L_14)
.L_14:
        /*002c*/ 	.word	0x00000000
        /*0030*/ 	.short	0x0004
        /*0032*/ 	.short	0x0020
        /*0034*/ 	.byte	0x00, 0xf4, 0x21, 0x00


	//----- nvinfo : EIATTR_KPARAM_INFO
	.align		4
.L_15:
        /*0038*/ 	.byte	0x04, 0x17
        /*003a*/ 	.short	(.L_17 - .L_16)
.L_16:
        /*003c*/ 	.word	0x00000000
        /*0040*/ 	.short	0x0003
        /*0042*/ 	.short	0x0018
        /*0044*/ 	.byte	0x00, 0xf4, 0x21, 0x00


	//----- nvinfo : EIATTR_KPARAM_INFO
	.align		4
.L_17:
        /*0048*/ 	.byte	0x04, 0x17
        /*004a*/ 	.short	(.L_19 - .L_18)
.L_18:
        /*004c*/ 	.word	0x00000000
        /*0050*/ 	.short	0x0002
        /*0052*/ 	.short	0x0010
        /*0054*/ 	.byte	0x00, 0xf4, 0x21, 0x00


	//----- nvinfo : EIATTR_KPARAM_INFO
	.align		4
.L_19:
        /*0058*/ 	.byte	0x04, 0x17
        /*005a*/ 	.short	(.L_21 - .L_20)
.L_20:
        /*005c*/ 	.word	0x00000000
        /*0060*/ 	.short	0x0001
        /*0062*/ 	.short	0x0008
        /*0064*/ 	.byte	0x00, 0xf4, 0x21, 0x00


	//----- nvinfo : EIATTR_KPARAM_INFO
	.align		4
.L_21:
        /*0068*/ 	.byte	0x04, 0x17
        /*006a*/ 	.short	(.L_23 - .L_22)
.L_22:
        /*006c*/ 	.word	0x00000000
        /*0070*/ 	.short	0x0000
        /*0072*/ 	.short	0x0000
        /*0074*/ 	.byte	0x00, 0xf4, 0x21, 0x00


	//----- nvinfo : EIATTR_SPARSE_MMA_MASK
	.align		4
.L_23:
        /*0078*/ 	.byte	0x03, 0x50
        /*007a*/ 	.short	0x0000


	//----- nvinfo : EIATTR_MAXREG_COUNT
	.align		4
        /*007c*/ 	.byte	0x03, 0x1b
        /*007e*/ 	.short	0x00ff


	//----- nvinfo : EIATTR_EXIT_INSTR_OFFSETS
	.align		4
        /*0080*/ 	.byte	0x04, 0x1c
        /*0082*/ 	.short	(.L_25 - .L_24)


	//   ....[0]....
.L_24:
        /*0084*/ 	.word	0x00000560


	//   ....[1]....
        /*0088*/ 	.word	0x00000580


	//----- nvinfo : EIATTR_REQNTID
	.align		4
.L_25:
        /*008c*/ 	.byte	0x04, 0x10
        /*008e*/ 	.short	(.L_27 - .L_26)
.L_26:
        /*0090*/ 	.word	0x00000080
        /*0094*/ 	.word	0x00000001
        /*0098*/ 	.word	0x00000001


	//----- nvinfo : EIATTR_CBANK_PARAM_SIZE
	.align		4
.L_27:
        /*009c*/ 	.byte	0x03, 0x19
        /*009e*/ 	.short	0x0034


	//----- nvinfo : EIATTR_PARAM_CBANK
	.align		4
        /*00a0*/ 	.byte	0x04, 0x0a
        /*00a2*/ 	.short	(.L_29 - .L_28)
	.align		4
.L_28:
        /*00a4*/ 	.word	index@(.nv.constant0.triton_poi_fused__unsafe_index_add_mul_sub_17)
        /*00a8*/ 	.short	0x0210
        /*00aa*/ 	.short	0x0034


	//----- nvinfo : EIATTR_SW_WAR
	.align		4
.L_29:
        /*00ac*/ 	.byte	0x04, 0x36
        /*00ae*/ 	.short	(.L_31 - .L_30)
.L_30:
        /*00b0*/ 	.word	0x00000008
.L_31:


//--------------------- .nv.callgraph             --------------------------
	.section	.nv.callgraph,"",@"SHT_CUDA_CALLGRAPH"
	.align	4
	.sectionentsize	8
	.align		4
        /*0000*/ 	.word	0x00000000
	.align		4
        /*0004*/ 	.word	0xffffffff
	.align		4
        /*0008*/ 	.word	0x00000000
	.align		4
        /*000c*/ 	.word	0xfffffffe
	.align		4
        /*0010*/ 	.word	0x00000000
	.align		4
        /*0014*/ 	.word	0xfffffffd
	.align		4
        /*0018*/ 	.word	0x00000000
	.align		4
        /*001c*/ 	.word	0xfffffffc


//--------------------- .text.triton_poi_fused__unsafe_index_add_mul_sub_17 --------------------------
	.section	.text.triton_poi_fused__unsafe_index_add_mul_sub_17,"ax",@progbits
	.align	128
        .global         triton_poi_fused__unsafe_index_add_mul_sub_17
        .type           triton_poi_fused__unsafe_index_add_mul_sub_17,@function
        .size           triton_poi_fused__unsafe_index_add_mul_sub_17,(.L_x_1 - triton_poi_fused__unsafe_index_add_mul_sub_17)
        .other          triton_poi_fused__unsafe_index_add_mul_sub_17,@"STO_CUDA_ENTRY STV_DEFAULT"
triton_poi_fused__unsafe_index_add_mul_sub_17:
.text.triton_poi_fused__unsafe_index_add_mul_sub_17:
[----:B------:R-:W0:Y:S02]  /*0000*/  LDC R1, c[0x0][0x28] ;  /* 0x00000a00ff017b82 */ /* 0x000e240000000800 */
[----:B------:R-:W1:Y:S01]  /*0010*/  S2R R0, SR_TID.X ;  /* 0x0000000000007919 */ /* 0x000e620000002100 */
[----:B------:R-:W2:Y:S01]  /*0020*/  LDC.64 R16, c[0x0][0x210] ;  /* 0x00008400ff107b82 */ /* 0x000ea20000000a00 */
[----:B------:R-:W-:Y:S01]  /*0030*/  CS2R R14, SRZ ;  /* 0x00000000000e7805 */ /* 0x000fe2000001ff00 */
[----:B------:R-:W-:Y:S01]  /*0040*/  ULDC.64 UR4, c[0x0][0x208] ;  /* 0x0000820000047ab9 */ /* 0x000fe20000000a00 */
[----:B------:R-:W3:Y:S05]  /*0050*/  S2R R12, SR_CTAID.X ;  /* 0x00000000000c7919 */ /* 0x000eea0000002500 */
[----:B------:R-:W4:Y:S01]  /*0060*/  LDC.64 R18, c[0x0][0x228] ;  /* 0x00008a00ff127b82 */ /* 0x000f220000000a00 */
[----:B------:R-:W-:-:S02]  /*0070*/  CS2R R8, SRZ ;  /* 0x0000000000087805 */ /* 0x000fc4000001ff00 */
[----:B------:R-:W-:Y:S01]  /*0080*/  CS2R R10, SRZ ;  /* 0x00000000000a7805 */ /* 0x000fe2000001ff00 */
[----:B------:R-:W-:Y:S01]  /*0090*/  ULDC.64 UR6, c[0x0][0x220] ;  /* 0x0000880000067ab9 */ /* 0x000fe20000000a00 */
[----:B-1----:R-:W-:-:S05]  /*00a0*/  IMAD.SHL.U32 R0, R0, 0x2, RZ ;  /* 0x0000000200007824 */ /* 0x002fca00078e00ff */
[----:B------:R-:W-:-:S05]  /*00b0*/  LOP3.LUT R3, R0, 0xfe, RZ, 0xc0, !PT ;  /* 0x000000fe00037812 */ /* 0x000fca00078ec0ff */
[----:B---3--:R-:W-:-:S05]  /*00c0*/  IMAD R0, R12, 0x100, R3 ;  /* 0x000001000c007824 */ /* 0x008fca00078e0203 */
[----:B------:R-:W-:Y:S02]  /*00d0*/  SHF.R.S32.HI R3, RZ, 0x1f, R0 ;  /* 0x0000001fff037819 */ /* 0x000fe40000011400 */
[----:B------:R-:W-:Y:S02]  /*00e0*/  ISETP.GE.AND P0, PT, R0, 0x300, PT ;  /* 0x000003000000780c */ /* 0x000fe40003f06270 */
[----:B------:R-:W-:Y:S02]  /*00f0*/  LEA.HI R4, R3, R0, RZ, 0x2 ;  /* 0x0000000003047211 */ /* 0x000fe400078f10ff */
[----:B------:R-:W1:Y:S02]  /*0100*/  LDC.64 R2, c[0x0][0x218] ;  /* 0x00008600ff027b82 */ /* 0x000e640000000a00 */
[----:B------:R-:W-:Y:S02]  /*0110*/  SHF.R.S32.HI R5, RZ, 0x2, R4 ;  /* 0x00000002ff057819 */ /* 0x000fe40000011404 */
[----:B------:R-:W-:-:S02]  /*0120*/  LOP3.LUT R13, R4, 0xfffffffc, RZ, 0xc0, !PT ;  /* 0xfffffffc040d7812 */ /* 0x000fc400078ec0ff */
[----:B------:R-:W-:-:S04]  /*0130*/  LEA.HI R6, R5, R5, RZ, 0x2 ;  /* 0x0000000505067211 */ /* 0x000fc800078f10ff */
[----:B------:R-:W-:-:S05]  /*0140*/  LOP3.LUT R6, R6, 0xfffffffc, RZ, 0xc0, !PT ;  /* 0xfffffffc06067812 */ /* 0x000fca00078ec0ff */
[----:B------:R-:W-:-:S04]  /*0150*/  IMAD.IADD R5, R5, 0x1, -R6 ;  /* 0x0000000105057824 */ /* 0x000fc800078e0a06 */
[----:B--2---:R-:W-:-:S04]  /*0160*/  IMAD.WIDE R16, R5, 0x8, R16 ;  /* 0x0000000805107825 */ /* 0x004fc800078e0210 */
[----:B------:R-:W-:Y:S01]  /*0170*/  IMAD.IADD R13, R0, 0x1, -R13 ;  /* 0x00000001000d7824 */ /* 0x000fe200078e0a0d */
[----:B------:R-:W2:Y:S03]  /*0180*/  @!P0 LDG.E.EL.64 R14, desc[UR4][R16.64] ;  /* 0x00000004100e8981 */ /* 0x000ea6000c2e1b00 */
[----:B-1----:R-:W-:-:S05]  /*0190*/  IMAD.WIDE R2, R13, 0x8, R2 ;  /* 0x000000080d027825 */ /* 0x002fca00078e0202 */
[----:B------:R1:W3:Y:S01]  /*01a0*/  @!P0 LDG.E.EL.128 R8, desc[UR4][R2.64] ;  /* 0x0000000402088981 */ /* 0x0002e2000c2e1d00 */
[----:B------:R-:W-:Y:S02]  /*01b0*/  CS2R R4, SRZ ;  /* 0x0000000000047805 */ /* 0x000fe4000001ff00 */
[----:B------:R-:W-:Y:S01]  /*01c0*/  CS2R R6, SRZ ;  /* 0x0000000000067805 */ /* 0x000fe2000001ff00 */
[----:B----4-:R-:W-:-:S05]  /*01d0*/  IMAD.WIDE R18, R13, 0x8, R18 ;  /* 0x000000080d127825 */ /* 0x010fca00078e0212 */
[----:B------:R4:W5:Y:S01]  /*01e0*/  @!P0 LDG.E.EL.128 R4, desc[UR4][R18.64] ;  /* 0x0000000412048981 */ /* 0x000962000c2e1d00 */
[----:B------:R-:W-:Y:S01]  /*01f0*/  SHF.R.S32.HI R22, RZ, 0x17, R12 ;  /* 0x00000017ff167819 */ /* 0x000fe2000001140c */
[----:B-1----:R-:W1:Y:S02]  /*0200*/  LDC.64 R2, c[0x0][0x230] ;  /* 0x00008c00ff027b82 */ /* 0x002e640000000a00 */
[----:B-1----:R-:W-:Y:S01]  /*0210*/  IMAD.WIDE R2, R13, 0x4, R2 ;  /* 0x000000040d027825 */ /* 0x002fe200078e0202 */
[----:B--2---:R-:W-:-:S04]  /*0220*/  SHF.R.U32.HI R20, RZ, 0x1e, R15 ;  /* 0x0000001eff147819 */ /* 0x004fc8000001160f */
[----:B------:R-:W-:-:S04]  /*0230*/  LOP3.LUT R17, R20, 0x2, RZ, 0xc0, !PT ;  /* 0x0000000214117812 */ /* 0x000fc800078ec0ff */
[----:B------:R-:W-:Y:S02]  /*0240*/  IADD3 R20, P1, R14, R17, RZ ;  /* 0x000000110e147210 */ /* 0x000fe40007f3e0ff */
[C---:B---3--:R-:W-:Y:S02]  /*0250*/  LEA R16, P2, R8.reuse, UR6, 0x2 ;  /* 0x0000000608107c11 */ /* 0x048fe4000f8410ff */
[----:B------:R-:W-:Y:S01]  /*0260*/  SHF.R.U32.HI R14, RZ, 0x1c, R9 ;  /* 0x0000001cff0e7819 */ /* 0x000fe20000011609 */
[----:B------:R-:W-:Y:S01]  /*0270*/  IMAD.X R21, RZ, RZ, R15, P1 ;  /* 0x000000ffff157224 */ /* 0x000fe200008e060f */
[----:B------:R-:W-:Y:S02]  /*0280*/  LEA.HI.X R15, R8, UR7, R9, 0x2, P2 ;  /* 0x00000007080f7c11 */ /* 0x000fe400090f1409 */
[----:B------:R-:W-:Y:S02]  /*0290*/  LEA R8, P1, R10, UR6, 0x2 ;  /* 0x000000060a087c11 */ /* 0x000fe4000f8210ff */
[----:B----4-:R-:W-:Y:S01]  /*02a0*/  LOP3.LUT R19, R14, 0x8, RZ, 0xc0, !PT ;  /* 0x000000080e137812 */ /* 0x010fe200078ec0ff */
[----:B------:R-:W-:Y:S01]  /*02b0*/  IMAD.SHL.U32 R14, R20, 0x8, RZ ;  /* 0x00000008140e7824 */ /* 0x000fe200078e00ff */
[----:B------:R-:W-:-:S02]  /*02c0*/  SHF.R.U32.HI R17, RZ, 0x1c, R11 ;  /* 0x0000001cff117819 */ /* 0x000fc4000001160b */
[----:B------:R-:W-:Y:S02]  /*02d0*/  LEA.HI.X R9, R10, UR7, R11, 0x2, P1 ;  /* 0x000000070a097c11 */ /* 0x000fe400088f140b */
[----:B------:R-:W-:Y:S02]  /*02e0*/  SGXT R11, R22, 0x1 ;  /* 0x00000001160b781a */ /* 0x000fe40000000200 */
[----:B------:R-:W-:Y:S02]  /*02f0*/  SHF.L.U64.HI R12, R20, 0x3, R21 ;  /* 0x00000003140c7819 */ /* 0x000fe40000010215 */
[----:B------:R-:W-:Y:S02]  /*0300*/  IADD3 R10, P3, P4, R14, R16, R19 ;  /* 0x000000100e0a7210 */ /* 0x000fe40007c7e013 */
[----:B-----5:R-:W-:Y:S02]  /*0310*/  SHF.R.U32.HI R21, RZ, 0x1c, R5 ;  /* 0x0000001cff157819 */ /* 0x020fe40000011605 */
[----:B------:R-:W-:-:S02]  /*0320*/  SHF.R.U32.HI R19, RZ, 0x1c, R7 ;  /* 0x0000001cff137819 */ /* 0x000fc40000011607 */
[----:B------:R-:W-:Y:S02]  /*0330*/  LOP3.LUT R17, R17, 0x8, RZ, 0xc0, !PT ;  /* 0x0000000811117812 */ /* 0x000fe400078ec0ff */
[----:B------:R-:W-:Y:S02]  /*0340*/  LEA.HI R11, R11, R0, RZ, 0x4 ;  /* 0x000000000b0b7211 */ /* 0x000fe400078f20ff */
[----:B------:R-:W-:Y:S02]  /*0350*/  LEA R18, P5, R4, UR6, 0x2 ;  /* 0x0000000604127c11 */ /* 0x000fe4000f8a10ff */
[----:B------:R-:W-:Y:S02]  /*0360*/  LEA R16, P6, R6, UR6, 0x2 ;  /* 0x0000000606107c11 */ /* 0x000fe4000f8c10ff */
[----:B------:R-:W-:Y:S02]  /*0370*/  LOP3.LUT R21, R21, 0x8, RZ, 0xc0, !PT ;  /* 0x0000000815157812 */ /* 0x000fe400078ec0ff */
[----:B------:R-:W-:-:S02]  /*0380*/  LOP3.LUT R19, R19, 0x8, RZ, 0xc0, !PT ;  /* 0x0000000813137812 */ /* 0x000fc400078ec0ff */
[----:B------:R-:W-:Y:S02]  /*0390*/  IADD3 R8, P2, P1, R14, R8, R17 ;  /* 0x000000080e087210 */ /* 0x000fe4000795e011 */
[----:B------:R-:W-:Y:S02]  /*03a0*/  SHF.R.S32.HI R17, RZ, 0x4, R11 ;  /* 0x00000004ff117819 */ /* 0x000fe4000001140b */
[----:B------:R-:W-:Y:S02]  /*03b0*/  LEA.HI.X R5, R4, UR7, R5, 0x2, P5 ;  /* 0x0000000704057c11 */ /* 0x000fe4000a8f1405 */
[----:B------:R-:W-:Y:S01]  /*03c0*/  LEA.HI.X R7, R6, UR7, R7, 0x2, P6 ;  /* 0x0000000706077c11 */ /* 0x000fe2000b0f1407 */
[----:B------:R-:W-:Y:S01]  /*03d0*/  IMAD.SHL.U32 R17, R17, 0x4, RZ ;  /* 0x0000000411117824 */ /* 0x000fe200078e00ff */
[----:B------:R-:W-:Y:S02]  /*03e0*/  IADD3.X R11, R12, R15, RZ, P3, P4 ;  /* 0x0000000f0c0b7210 */ /* 0x000fe40001fe84ff */
[----:B------:R-:W-:-:S02]  /*03f0*/  IADD3 R4, P3, P4, R14, R18, R21 ;  /* 0x000000120e047210 */ /* 0x000fc40007c7e015 */
[----:B------:R-:W-:Y:S02]  /*0400*/  IADD3 R6, P5, P6, R14, R16, R19 ;  /* 0x000000100e067210 */ /* 0x000fe40007ebe013 */
[----:B------:R-:W-:Y:S02]  /*0410*/  CS2R R14, SRZ ;  /* 0x00000000000e7805 */ /* 0x000fe4000001ff00 */
[C---:B------:R-:W-:Y:S01]  /*0420*/  IADD3.X R9, R12.reuse, R9, RZ, P2, P1 ;  /* 0x000000090c097210 */ /* 0x040fe200017e24ff */
[C---:B------:R-:W-:Y:S01]  /*0430*/  IMAD.WIDE R10, R17.reuse, 0x4, R10 ;  /* 0x00000004110a7825 */ /* 0x040fe200078e020a */
[C---:B------:R-:W-:Y:S02]  /*0440*/  IADD3.X R5, R12.reuse, R5, RZ, P3, P4 ;  /* 0x000000050c057210 */ /* 0x040fe40001fe84ff */
[----:B------:R-:W-:Y:S02]  /*0450*/  IADD3.X R7, R12, R7, RZ, P5, P6 ;  /* 0x000000070c077210 */ /* 0x000fe40002fec4ff */
[----:B------:R-:W-:Y:S01]  /*0460*/  CS2R R18, SRZ ;  /* 0x0000000000127805 */ /* 0x000fe2000001ff00 */
[C---:B------:R-:W-:Y:S01]  /*0470*/  IMAD.WIDE R8, R17.reuse, 0x4, R8 ;  /* 0x0000000411087825 */ /* 0x040fe200078e0208 */
[----:B------:R-:W2:Y:S03]  /*0480*/  @!P0 LDG.E.EL R15, desc[UR4][R10.64] ;  /* 0x000000040a0f8981 */ /* 0x000ea6000c2e1900 */
[C---:B------:R-:W-:Y:S01]  /*0490*/  IMAD.WIDE R12, R17.reuse, 0x4, R4 ;  /* 0x00000004110c7825 */ /* 0x040fe200078e0204 */
[----:B------:R-:W3:Y:S01]  /*04a0*/  @!P0 LDG.E.EL R14, desc[UR4][R8.64] ;  /* 0x00000004080e8981 */ /* 0x000ee2000c2e1900 */
[----:B------:R-:W1:Y:S02]  /*04b0*/  LDC.64 R4, c[0x0][0x238] ;  /* 0x00008e00ff047b82 */ /* 0x000e640000000a00 */
[----:B------:R-:W-:Y:S01]  /*04c0*/  IMAD.WIDE R6, R17, 0x4, R6 ;  /* 0x0000000411067825 */ /* 0x000fe200078e0206 */
[----:B------:R-:W-:Y:S01]  /*04d0*/  CS2R R16, SRZ ;  /* 0x0000000000107805 */ /* 0x000fe2000001ff00 */
[----:B------:R-:W2:Y:S04]  /*04e0*/  @!P0 LDG.E.EL R18, desc[UR4][R12.64] ;  /* 0x000000040c128981 */ /* 0x000ea8000c2e1900 */
[----:B------:R-:W3:Y:S04]  /*04f0*/  @!P0 LDG.E.EL R19, desc[UR4][R6.64] ;  /* 0x0000000406138981 */ /* 0x000ee8000c2e1900 */
[----:B------:R-:W4:Y:S01]  /*0500*/  @!P0 LDG.E.EL.64 R16, desc[UR4][R2.64] ;  /* 0x0000000402108981 */ /* 0x000f22000c2e1b00 */
[----:B-1----:R-:W-:-:S04]  /*0510*/  IMAD.WIDE R4, R0, 0x4, R4 ;  /* 0x0000000400047825 */ /* 0x002fc800078e0204 */
[----:B--2---:R-:W-:Y:S01]  /*0520*/  FADD R18, R18, -R15 ;  /* 0x8000000f12127221 */ /* 0x004fe20000000000 */
[----:B---3--:R-:W-:-:S03]  /*0530*/  FADD R19, R19, -R14 ;  /* 0x8000000e13137221 */ /* 0x008fc60000000000 */
[----:B----4-:R-:W-:Y:S01]  /*0540*/  FFMA R16, R18, R16, R15 ;  /* 0x0000001012107223 */ /* 0x010fe2000000000f */
[----:B------:R-:W-:Y:S01]  /*0550*/  FFMA R17, R19, R17, R14 ;  /* 0x0000001113117223 */ /* 0x000fe2000000000e */
[----:B------:R-:W-:Y:S06]  /*0560*/  @P0 EXIT ;  /* 0x000000000000094d */ /* 0x000fec0003800000 */
[----:B------:R-:W-:Y:S01]  /*0570*/  STG.E.64 desc[UR4][R4.64], R16 ;  /* 0x0000001004007986 */ /* 0x000fe2000c101b04 */
[----:B------:R-:W-:Y:S05]  /*0580*/  EXIT ;  /* 0x000000000000794d */ /* 0x000fea0003800000 */
.L_x_0:
[----:B------:R-:W-:-:S00]  /*0590*/  BRA `(.L_x_0) ;  /* 0xfffffffc00fc7947 */ /* 0x000fc0000383ffff */
[----:B------:R-:W-:-:S00]  /*05a0*/  NOP ;  /* 0x0000000000007918 */ /* 0x000fc00000000000 */
        /* <DEDUP_REMOVED lines=13> */
.L_x_1:


//--------------------- .nv.constant0.triton_poi_fused__unsafe_index_add_mul_sub_17 --------------------------
	.section	.nv.constant0.triton_poi_fused__unsafe_index_add_mul_sub_17,"a",@progbits
	.sectionflags	@""
	.align	4
.nv.constant0.triton_poi_fused__unsafe_index_add_mul_sub_17:
	.zero		580
